	.headerflags	@"EF_CUDA_TEXMODE_UNIFIED EF_CUDA_64BIT_ADDRESS EF_CUDA_ACCELERATORS EF_CUDA_SM90 EF_CUDA_VIRTUAL_SM(EF_CUDA_SM90)"
	.elftype	@"ET_EXEC"


//--------------------- .nv.info                  --------------------------
	.section	.nv.info,"",@"SHT_CUDA_INFO"
	.align	4


	//----- nvinfo : EIATTR_REGCOUNT
	.align		4
        /*0000*/ 	.byte	0x04, 0x2f
        /*0002*/ 	.short	(.L_3 - .L_2)
	.align		4
.L_2:
        /*0004*/ 	.word	index@(triton_poi_fused__native_batch_norm_legit_no_training_16)
        /*0008*/ 	.word	0x00000012


	//----- nvinfo : EIATTR_MIN_STACK_SIZE
	.align		4
.L_3:
        /*000c*/ 	.byte	0x04, 0x12
        /*000e*/ 	.short	(.L_5 - .L_4)
	.align		4
.L_4:
        /*0010*/ 	.word	index@(triton_poi_fused__native_batch_norm_legit_no_training_16)
        /*0014*/ 	.word	0x00000000


	//----- nvinfo : EIATTR_FRAME_SIZE
	.align		4
.L_5:
        /*0018*/ 	.byte	0x04, 0x11
        /*001a*/ 	.short	(.L_7 - .L_6)
	.align		4
.L_6:
        /*001c*/ 	.word	index@(triton_poi_fused__native_batch_norm_legit_no_training_16)
        /*0020*/ 	.word	0x00000000


	//----- nvinfo : EIATTR_MIN_STACK_SIZE
	.align		4
.L_7:
        /*0024*/ 	.byte	0x04, 0x12
        /*0026*/ 	.short	(.L_9 - .L_8)
	.align		4
.L_8:
        /*0028*/ 	.word	index@(triton_poi_fused__native_batch_norm_legit_no_training_16)
        /*002c*/ 	.word	0x00000000
.L_9:


//--------------------- .nv.info.triton_poi_fused__native_batch_norm_legit_no_training_16 --------------------------
	.section	.nv.info.triton_poi_fused__native_batch_norm_legit_no_training_16,"",@"SHT_CUDA_INFO"
	.sectionflags	@""
	.align	4


	//----- nvinfo : EIATTR_CUDA_API_VERSION
	.align		4
        /*0000*/ 	.byte	0x04, 0x37
        /*0002*/ 	.short	(.L_11 - .L_10)
.L_10:
        /*0004*/ 	.word	0x0000007c


	//----- nvinfo : EIATTR_KPARAM_INFO
	.align		4
.L_11:
        /*0008*/ 	.byte	0x04, 0x17
        /*000a*/ 	.short	(.L_13 - .L_12)
.L_12:
        /*000c*/ 	.word	0x00000000
        /*0010*/ 	.short	0x0006
        /*0012*/ 	.short	0x0030
        /*0014*/ 	.byte	0x00, 0xf0, 0x11, 0x00


	//----- nvinfo : EIATTR_KPARAM_INFO
	.align		4
.L_13:
        /*0018*/ 	.byte	0x04, 0x17
        /*001a*/ 	.short	(.L_15 - .L_14)
.L_14:
        /*001c*/ 	.word	0x00000000
        /*0020*/ 	.short	0x0005
        /*0022*/ 	.short	0x0028
        /*0024*/ 	.byte	0x00, 0xf4, 0x21, 0x00


	//----- nvinfo : EIATTR_KPARAM_INFO
	.align		4
.L_15:
        /*0028*/ 	.byte	0x04, 0x17
        /*002a*/ 	.short	(.L_17 - .L_16)
.L_16:
        /*002c*/ 	.word	0x00000000
        /*0030*/ 	.short	0x0004
        /*0032*/ 	.short	0x0020
        /*0034*/ 	.byte	0x00, 0xf4, 0x21, 0x00


	//----- nvinfo : EIATTR_KPARAM_INFO
	.align		4
.L_17:
        /*0038*/ 	.byte	0x04, 0x17
        /*003a*/ 	.short	(.L_19 - .L_18)
.L_18:
        /*003c*/ 	.word	0x00000000
        /*0040*/ 	.short	0x0003
        /*0042*/ 	.short	0x0018
        /*0044*/ 	.byte	0x00, 0xf4, 0x21, 0x00


	//----- nvinfo : EIATTR_KPARAM_INFO
	.align		4
.L_19:
        /*0048*/ 	.byte	0x04, 0x17
        /*004a*/ 	.short	(.L_21 - .L_20)
.L_20:
        /*004c*/ 	.word	0x00000000
        /*0050*/ 	.short	0x0002
        /*0052*/ 	.short	0x0010
        /*0054*/ 	.byte	0x00, 0xf4, 0x21, 0x00


	//----- nvinfo : EIATTR_KPARAM_INFO
	.align		4
.L_21:
        /*0058*/ 	.byte	0x04, 0x17
        /*005a*/ 	.short	(.L_23 - .L_22)
.L_22:
        /*005c*/ 	.word	0x00000000
        /*0060*/ 	.short	0x0001
        /*0062*/ 	.short	0x0008
        /*0064*/ 	.byte	0x00, 0xf4, 0x21, 0x00


	//----- nvinfo : EIATTR_KPARAM_INFO
	.align		4
.L_23:
        /*0068*/ 	.byte	0x04, 0x17
        /*006a*/ 	.short	(.L_25 - .L_24)
.L_24:
        /*006c*/ 	.word	0x00000000
        /*0070*/ 	.short	0x0000
        /*0072*/ 	.short	0x0000
        /*0074*/ 	.byte	0x00, 0xf4, 0x21, 0x00


	//----- nvinfo : EIATTR_SPARSE_MMA_MASK
	.align		4
.L_25:
        /*0078*/ 	.byte	0x03, 0x50
        /*007a*/ 	.short	0x0000


	//----- nvinfo : EIATTR_MAXREG_COUNT
	.align		4
        /*007c*/ 	.byte	0x03, 0x1b
        /*007e*/ 	.short	0x00ff


	//----- nvinfo : EIATTR_EXIT_INSTR_OFFSETS
	.align		4
        /*0080*/ 	.byte	0x04, 0x1c
        /*0082*/ 	.short	(.L_27 - .L_26)


	//   ....[0]....
.L_26:
        /*0084*/ 	.word	0x000002d0


	//   ....[1]....
        /*0088*/ 	.word	0x000002f0


	//----- nvinfo : EIATTR_REQNTID
	.align		4
.L_27:
        /*008c*/ 	.byte	0x04, 0x10
        /*008e*/ 	.short	(.L_29 - .L_28)
.L_28:
        /*0090*/ 	.word	0x00000080
        /*0094*/ 	.word	0x00000001
        /*0098*/ 	.word	0x00000001


	//----- nvinfo : EIATTR_CBANK_PARAM_SIZE
	.align		4
.L_29:
        /*009c*/ 	.byte	0x03, 0x19
        /*009e*/ 	.short	0x0034


	//----- nvinfo : EIATTR_PARAM_CBANK
	.align		4
        /*00a0*/ 	.byte	0x04, 0x0a
        /*00a2*/ 	.short	(.L_31 - .L_30)
	.align		4
.L_30:
        /*00a4*/ 	.word	index@(.nv.constant0.triton_poi_fused__native_batch_norm_legit_no_training_16)
        /*00a8*/ 	.short	0x0210
        /*00aa*/ 	.short	0x0034


	//----- nvinfo : EIATTR_SW_WAR
	.align		4
.L_31:
        /*00ac*/ 	.byte	0x04, 0x36
        /*00ae*/ 	.short	(.L_33 - .L_32)
.L_32:
        /*00b0*/ 	.word	0x00000008
.L_33:


//--------------------- .nv.callgraph             --------------------------
	.section	.nv.callgraph,"",@"SHT_CUDA_CALLGRAPH"
	.align	4
	.sectionentsize	8
	.align		4
        /*0000*/ 	.word	0x00000000
	.align		4
        /*0004*/ 	.word	0xffffffff
	.align		4
        /*0008*/ 	.word	0x00000000
	.align		4
        /*000c*/ 	.word	0xfffffffe
	.align		4
        /*0010*/ 	.word	0x00000000
	.align		4
        /*0014*/ 	.word	0xfffffffd
	.align		4
        /*0018*/ 	.word	0x00000000
	.align		4
        /*001c*/ 	.word	0xfffffffc


//--------------------- .nv.constant4             --------------------------
	.section	.nv.constant4,"a",@progbits
	.align	8
	.align		8
.nv.constant4:
        /*0000*/ 	.dword	_$_str
	.align		8
        /*0008*/ 	.dword	_$_str_$_2


//--------------------- .text.triton_poi_fused__native_batch_norm_legit_no_training_16 --------------------------
	.section	.text.triton_poi_fused__native_batch_norm_legit_no_training_16,"ax",@progbits
	.align	128
        .global         triton_poi_fused__native_batch_norm_legit_no_training_16
        .type           triton_poi_fused__native_batch_norm_legit_no_training_16,@function
        .size           triton_poi_fused__native_batch_norm_legit_no_training_16,(.L_x_1 - triton_poi_fused__native_batch_norm_legit_no_training_16)
        .other          triton_poi_fused__native_batch_norm_legit_no_training_16,@"STO_CUDA_ENTRY STV_DEFAULT"
triton_poi_fused__native_batch_norm_legit_no_training_16:
.text.triton_poi_fused__native_batch_norm_legit_no_training_16:
[----:B------:R-:W0:Y:S01]  /*0000*/  LDC R1, c[0x0][0x28] ;  /* 0x00000a00ff017b82 */ /* 0x000e220000000800 */
[----:B------:R-:W1:Y:S07]  /*0010*/  S2R R0, SR_TID.X ;  /* 0x0000000000007919 */ /* 0x000e6e0000002100 */
[----:B------:R-:W2:Y:S01]  /*0020*/  LDC.64 R8, c[0x0][0x220] ;  /* 0x00008800ff087b82 */ /* 0x000ea20000000a00 */
[----:B------:R-:W-:Y:S01]  /*0030*/  HFMA2.MMA R14, -RZ, RZ, 0, 0 ;  /* 0x00000000ff0e7435 */ /* 0x000fe200000001ff */
[----:B------:R-:W-:Y:S01]  /*0040*/  ULDC.64 UR4, c[0x0][0x208] ;  /* 0x0000820000047ab9 */ /* 0x000fe20000000a00 */
[----:B------:R-:W3:Y:S05]  /*0050*/  S2R R3, SR_CTAID.X ;  /* 0x0000000000037919 */ /* 0x000eea0000002500 */
[----:B------:R-:W4:Y:S08]  /*0060*/  LDC.64 R4, c[0x0][0x210] ;  /* 0x00008400ff047b82 */ /* 0x000f300000000a00 */
[----:B------:R-:W5:Y:S08]  /*0070*/  LDC.64 R6, c[0x0][0x218] ;  /* 0x00008600ff067b82 */ /* 0x000f700000000a00 */
[----:B------:R-:W5:Y:S01]  /*0080*/  LDC.64 R10, c[0x0][0x228] ;  /* 0x00008a00ff0a7b82 */ /* 0x000f620000000a00 */
[----:B-1----:R-:W-:-:S07]  /*0090*/  LOP3.LUT R0, R0, 0x7f, RZ, 0xc0, !PT ;  /* 0x0000007f00007812 */ /* 0x002fce00078ec0ff */
[----:B------:R-:W1:Y:S01]  /*00a0*/  LDC.64 R12, c[0x0][0x230] ;  /* 0x00008c00ff0c7b82 */ /* 0x000e620000000a00 */
[----:B---3--:R-:W-:-:S04]  /*00b0*/  LEA R0, R3, R0, 0x7 ;  /* 0x0000000003007211 */ /* 0x008fc800078e38ff */
[C---:B------:R-:W-:Y:S01]  /*00c0*/  ISETP.GE.AND P2, PT, R0.reuse, 0x1800, PT ;  /* 0x000018000000780c */ /* 0x040fe20003f46270 */
[----:B------:R-:W-:-:S05]  /*00d0*/  IMAD.HI R2, R0, 0x2aaaaaab, RZ ;  /* 0x2aaaaaab00027827 */ /* 0x000fca00078e02ff */
[----:B------:R-:W-:-:S04]  /*00e0*/  SHF.R.U32.HI R3, RZ, 0x1f, R2 ;  /* 0x0000001fff037819 */ /* 0x000fc80000011602 */
[----:B------:R-:W-:-:S05]  /*00f0*/  LEA.HI R3, R2, R3, RZ, 0x1c ;  /* 0x0000000302037211 */ /* 0x000fca00078fe0ff */
[----:B------:R-:W-:-:S04]  /*0100*/  IMAD R15, R3, -0x60, R0 ;  /* 0xffffffa0030f7824 */ /* 0x000fc800078e0200 */
[----:B--2---:R-:W-:-:S05]  /*0110*/  IMAD.WIDE R8, R15, 0x4, R8 ;  /* 0x000000040f087825 */ /* 0x004fca00078e0208 */
[----:B------:R2:W3:Y:S01]  /*0120*/  @!P2 LDG.E.EL R14, desc[UR4][R8.64] ;  /* 0x00000004080ea981 */ /* 0x0004e2000c2e1900 */
[----:B------:R-:W-:Y:S01]  /*0130*/  CS2R R2, SRZ ;  /* 0x0000000000027805 */ /* 0x000fe2000001ff00 */
[----:B----4-:R-:W-:-:S04]  /*0140*/  IMAD.WIDE R4, R0, 0x4, R4 ;  /* 0x0000000400047825 */ /* 0x010fc800078e0204 */
[C---:B-----5:R-:W-:Y:S01]  /*0150*/  IMAD.WIDE R6, R15.reuse, 0x4, R6 ;  /* 0x000000040f067825 */ /* 0x060fe200078e0206 */
[----:B------:R4:W5:Y:S03]  /*0160*/  @!P2 LDG.E R2, desc[UR4][R4.64] ;  /* 0x000000040402a981 */ /* 0x000966000c1e1900 */
[C---:B0-2---:R-:W-:Y:S01]  /*0170*/  IMAD.WIDE R8, R15.reuse, 0x4, R10 ;  /* 0x000000040f087825 */ /* 0x045fe200078e020a */
[----:B------:R0:W5:Y:S03]  /*0180*/  @!P2 LDG.E.EL R3, desc[UR4][R6.64] ;  /* 0x000000040603a981 */ /* 0x000166000c2e1900 */
[----:B-1----:R-:W-:Y:S01]  /*0190*/  IMAD.WIDE R10, R15, 0x4, R12 ;  /* 0x000000040f0a7825 */ /* 0x002fe200078e020c */
[----:B------:R-:W-:Y:S01]  /*01a0*/  CS2R R12, SRZ ;  /* 0x00000000000c7805 */ /* 0x000fe2000001ff00 */
[----:B----4-:R-:W1:Y:S05]  /*01b0*/  LDC.64 R4, c[0x0][0x238] ;  /* 0x00008e00ff047b82 */ /* 0x010e6a0000000a00 */
[----:B------:R-:W2:Y:S04]  /*01c0*/  @!P2 LDG.E.EL R12, desc[UR4][R8.64] ;  /* 0x00000004080ca981 */ /* 0x000ea8000c2e1900 */
[----:B------:R-:W2:Y:S01]  /*01d0*/  @!P2 LDG.E.EL R13, desc[UR4][R10.64] ;  /* 0x000000040a0da981 */ /* 0x000ea2000c2e1900 */
[----:B0-----:R-:W-:Y:S01]  /*01e0*/  MOV R6, 0x3e800000 ;  /* 0x3e80000000067802 */ /* 0x001fe20000000f00 */
[----:B---3--:R-:W-:-:S04]  /*01f0*/  FADD R14, R14, 9.9999997473787516356e-06 ;  /* 0x3727c5ac0e0e7421 */ /* 0x008fc80000000000 */
[----:B------:R-:W0:Y:S01]  /*0200*/  MUFU.SQRT R15, R14 ;  /* 0x0000000e000f7308 */ /* 0x000e220000002000 */
[----:B-----5:R-:W-:Y:S01]  /*0210*/  FADD R2, -R3, R2 ;  /* 0x0000000203027221 */ /* 0x020fe20000000100 */
[C---:B0-----:R-:W-:Y:S02]  /*0220*/  FSETP.GT.AND P0, PT, R15.reuse, 8.50705917302346158658e+37, PT ;  /* 0x7e8000000f00780b */ /* 0x041fe40003f04000 */
[----:B------:R-:W-:Y:S02]  /*0230*/  FSETP.GEU.AND P1, PT, R15, 1.175494350822287508e-38, PT ;  /* 0x008000000f00780b */ /* 0x000fe40003f2e000 */
[----:B------:R-:W-:-:S09]  /*0240*/  FSEL R6, R6, 1, P0 ;  /* 0x3f80000006067808 */ /* 0x000fd20000000000 */
[----:B------:R-:W-:Y:S02]  /*0250*/  @P0 FMUL R15, R15, 0.25 ;  /* 0x3e8000000f0f0820 */ /* 0x000fe40000400000 */
[----:B------:R-:W-:Y:S02]  /*0260*/  @!P1 FMUL R6, R6, 16777216 ;  /* 0x4b80000006069820 */ /* 0x000fe40000400000 */
[----:B------:R-:W-:-:S06]  /*0270*/  @!P1 FMUL R15, R15, 16777216 ;  /* 0x4b8000000f0f9820 */ /* 0x000fcc0000400000 */
[----:B------:R-:W0:Y:S02]  /*0280*/  MUFU.RCP R15, R15 ;  /* 0x0000000f000f7308 */ /* 0x000e240000001000 */
[----:B0-----:R-:W-:-:S04]  /*0290*/  FMUL R3, R15, R6 ;  /* 0x000000060f037220 */ /* 0x001fc80000400000 */
[----:B------:R-:W-:Y:S01]  /*02a0*/  FMUL R6, R2, R3 ;  /* 0x0000000302067220 */ /* 0x000fe20000400000 */
[----:B-1----:R-:W-:-:S04]  /*02b0*/  IMAD.WIDE R2, R0, 0x4, R4 ;  /* 0x0000000400027825 */ /* 0x002fc800078e0204 */
[----:B--2---:R-:W-:Y:S01]  /*02c0*/  FFMA R13, R6, R12, R13 ;  /* 0x0000000c060d7223 */ /* 0x004fe2000000000d */
[----:B------:R-:W-:Y:S06]  /*02d0*/  @P2 EXIT ;  /* 0x000000000000294d */ /* 0x000fec0003800000 */
[----:B------:R-:W-:Y:S01]  /*02e0*/  STG.E desc[UR4][R2.64], R13 ;  /* 0x0000000d02007986 */ /* 0x000fe2000c101904 */
[----:B------:R-:W-:Y:S05]  /*02f0*/  EXIT ;  /* 0x000000000000794d */ /* 0x000fea0003800000 */
.L_x_0:
[----:B------:R-:W-:-:S00]  /*0300*/  BRA `(.L_x_0) ;  /* 0xfffffffc00fc7947 */ /* 0x000fc0000383ffff */
[----:B------:R-:W-:-:S00]  /*0310*/  NOP ;  /* 0x0000000000007918 */ /* 0x000fc00000000000 */
        /* <DEDUP_REMOVED lines=14> */
.L_x_1:


//--------------------- .nv.global.init           --------------------------
	.section	.nv.global.init,"aw",@progbits
.nv.global.init:
	.type		_$_str,@object
	.size		_$_str,(_$_str_$_2 - _$_str)
_$_str:
        /*0000*/ 	.byte	0x5f, 0x5f, 0x43, 0x55, 0x44, 0x41, 0x5f, 0x46, 0x54, 0x5a, 0x00
	.type		_$_str_$_2,@object
	.size		_$_str_$_2,(.L_1 - _$_str_$_2)
_$_str_$_2:
        /*000b*/ 	.byte	0x5f, 0x5f, 0x43, 0x55, 0x44, 0x41, 0x5f, 0x50, 0x52, 0x45, 0x43, 0x5f, 0x53, 0x51, 0x52, 0x54
        /*001b*/ 	.byte	0x00
.L_1:


//--------------------- .nv.constant0.triton_poi_fused__native_batch_norm_legit_no_training_16 --------------------------
	.section	.nv.constant0.triton_poi_fused__native_batch_norm_legit_no_training_16,"a",@progbits
	.sectionflags	@""
	.align	4
.nv.constant0.triton_poi_fused__native_batch_norm_legit_no_training_16:
	.zero		580
